//
// Generated by NVIDIA NVVM Compiler
//
// Compiler Build ID: CL-36424714
// Cuda compilation tools, release 13.0, V13.0.88
// Based on NVVM 20.0.0
//

.version 9.0
.target sm_100
.address_size 64

	// .globl	_Z14parsinv_kerneliiPiS_PdiS_S_S_S0_

.visible .entry _Z14parsinv_kerneliiPiS_PdiS_S_S_S0_(
	.param .u32 _Z14parsinv_kerneliiPiS_PdiS_S_S_S0__param_0,
	.param .u32 _Z14parsinv_kerneliiPiS_PdiS_S_S_S0__param_1,
	.param .u64 .ptr .align 1 _Z14parsinv_kerneliiPiS_PdiS_S_S_S0__param_2,
	.param .u64 .ptr .align 1 _Z14parsinv_kerneliiPiS_PdiS_S_S_S0__param_3,
	.param .u64 .ptr .align 1 _Z14parsinv_kerneliiPiS_PdiS_S_S_S0__param_4,
	.param .u32 _Z14parsinv_kerneliiPiS_PdiS_S_S_S0__param_5,
	.param .u64 .ptr .align 1 _Z14parsinv_kerneliiPiS_PdiS_S_S_S0__param_6,
	.param .u64 .ptr .align 1 _Z14parsinv_kerneliiPiS_PdiS_S_S_S0__param_7,
	.param .u64 .ptr .align 1 _Z14parsinv_kerneliiPiS_PdiS_S_S_S0__param_8,
	.param .u64 .ptr .align 1 _Z14parsinv_kerneliiPiS_PdiS_S_S_S0__param_9
)
{
	.reg .pred 	%p<10>;
	.reg .b32 	%r<24>;
	.reg .b64 	%rd<36>;
	.reg .b64 	%fd<29>;

	ld.param.u64 	%rd6, [_Z14parsinv_kerneliiPiS_PdiS_S_S_S0__param_2];
	ld.param.u64 	%rd7, [_Z14parsinv_kerneliiPiS_PdiS_S_S_S0__param_3];
	ld.param.u64 	%rd10, [_Z14parsinv_kerneliiPiS_PdiS_S_S_S0__param_4];
	ld.param.u32 	%r14, [_Z14parsinv_kerneliiPiS_PdiS_S_S_S0__param_5];
	ld.param.u64 	%rd8, [_Z14parsinv_kerneliiPiS_PdiS_S_S_S0__param_6];
	ld.param.u64 	%rd9, [_Z14parsinv_kerneliiPiS_PdiS_S_S_S0__param_7];
	ld.param.u64 	%rd11, [_Z14parsinv_kerneliiPiS_PdiS_S_S_S0__param_8];
	ld.param.u64 	%rd12, [_Z14parsinv_kerneliiPiS_PdiS_S_S_S0__param_9];
	cvta.to.global.u64 	%rd1, %rd12;
	cvta.to.global.u64 	%rd2, %rd10;
	cvta.to.global.u64 	%rd3, %rd11;
	mov.u32 	%r15, %ctaid.x;
	mov.u32 	%r16, %ntid.x;
	mov.u32 	%r17, %tid.x;
	mad.lo.s32 	%r1, %r15, %r16, %r17;
	setp.ge.s32 	%p1, %r1, %r14;
	@%p1 bra 	$L__BB0_11;
	cvta.to.global.u64 	%rd13, %rd6;
	cvta.to.global.u64 	%rd4, %rd8;
	cvta.to.global.u64 	%rd14, %rd9;
	mul.wide.s32 	%rd15, %r1, 4;
	add.s64 	%rd16, %rd14, %rd15;
	ld.global.u32 	%r2, [%rd16];
	add.s64 	%rd17, %rd3, %rd15;
	ld.global.u32 	%r3, [%rd17];
	min.s32 	%r18, %r2, %r3;
	mul.wide.s32 	%rd18, %r18, 4;
	add.s64 	%rd19, %rd13, %rd18;
	ld.global.u32 	%r23, [%rd19];
	mul.wide.s32 	%rd20, %r23, 8;
	add.s64 	%rd21, %rd2, %rd20;
	ld.global.f64 	%fd1, [%rd21];
	ld.global.u32 	%r5, [%rd19+4];
	setp.ge.s32 	%p2, %r23, %r5;
	@%p2 bra 	$L__BB0_8;
	max.s32 	%r19, %r2, %r3;
	mul.wide.s32 	%rd22, %r19, 4;
	add.s64 	%rd23, %rd4, %rd22;
	ld.global.u32 	%r22, [%rd23];
	ld.global.u32 	%r7, [%rd23+4];
	cvta.to.global.u64 	%rd5, %rd7;
$L__BB0_3:
	setp.ge.s32 	%p3, %r22, %r7;
	@%p3 bra 	$L__BB0_7;
	mul.wide.s32 	%rd24, %r23, 4;
	add.s64 	%rd25, %rd5, %rd24;
	ld.global.u32 	%r10, [%rd25];
	mul.wide.s32 	%rd26, %r22, 4;
	add.s64 	%rd27, %rd3, %rd26;
	ld.global.u32 	%r11, [%rd27];
	setp.ne.s32 	%p4, %r10, %r11;
	mov.f64 	%fd27, 0d0000000000000000;
	@%p4 bra 	$L__BB0_6;
	mul.wide.s32 	%rd28, %r23, 8;
	add.s64 	%rd29, %rd2, %rd28;
	ld.global.f64 	%fd15, [%rd29];
	mul.wide.s32 	%rd30, %r22, 8;
	add.s64 	%rd31, %rd1, %rd30;
	ld.global.f64 	%fd16, [%rd31];
	mul.f64 	%fd27, %fd15, %fd16;
$L__BB0_6:
	setp.eq.s32 	%p5, %r10, %r11;
	sub.f64 	%fd17, %fd26, %fd27;
	selp.f64 	%fd26, %fd17, %fd26, %p5;
	setp.le.s32 	%p6, %r10, %r11;
	selp.u32 	%r20, 1, 0, %p6;
	add.s32 	%r23, %r23, %r20;
	setp.ge.s32 	%p7, %r10, %r11;
	selp.u32 	%r21, 1, 0, %p7;
	add.s32 	%r22, %r22, %r21;
	setp.lt.s32 	%p8, %r23, %r5;
	@%p8 bra 	$L__BB0_3;
$L__BB0_7:
	add.f64 	%fd28, %fd26, %fd27;
$L__BB0_8:
	rcp.rn.f64 	%fd18, %fd1;
	mul.f64 	%fd11, %fd18, %fd28;
	setp.ne.s32 	%p9, %r2, %r3;
	@%p9 bra 	$L__BB0_10;
	mul.f64 	%fd20, %fd1, %fd1;
	rcp.rn.f64 	%fd21, %fd20;
	sub.f64 	%fd22, %fd21, %fd11;
	mul.wide.s32 	%rd34, %r1, 8;
	add.s64 	%rd35, %rd1, %rd34;
	st.global.f64 	[%rd35], %fd22;
	bra.uni 	$L__BB0_11;
$L__BB0_10:
	neg.f64 	%fd19, %fd11;
	mul.wide.s32 	%rd32, %r1, 8;
	add.s64 	%rd33, %rd1, %rd32;
	st.global.f64 	[%rd33], %fd19;
$L__BB0_11:
	ret;

}


// ===== COMPILED SASS (sm_100) =====

	.target	sm_100

	.elftype	@"ET_EXEC"


//--------------------- .note.nv.tkinfo           --------------------------
	.section	.note.nv.tkinfo,"",@"SHT_NOTE"
	.sectionflags	@"SHF_NOTE_NV_TKINFO"
	.tkinfo
        /*0018*/ 	.word	0x00000002
        /*0030*/ 	.string	""
        /*0030*/ 	.string	"ptxas"
        /*0030*/ 	.string	"Cuda compilation tools, release 13.0, V13.0.88"
        /*0030*/ 	.string	"Build cuda_13.0.r13.0/compiler.36424714_0"
        /*0030*/ 	.string	"-arch sm_100 -m 64 "



//--------------------- .note.nv.cuinfo           --------------------------
	.section	.note.nv.cuinfo,"",@"SHT_NOTE"
	.sectionflags	@"SHF_NOTE_NV_CUINFO"
        /*0018*/ 	.short	0x0002
        /*001a*/ 	.short	0x0064
        /*001c*/ 	.short	0x0082
	.zero		2


//--------------------- .nv.info                  --------------------------
	.section	.nv.info,"",@"SHT_CUDA_INFO"
	.align	4


	//----- nvinfo : EIATTR_REGCOUNT
	.align		4
        /*0000*/ 	.byte	0x04, 0x2f
        /*0002*/ 	.short	(.L_1 - .L_0)
	.align		4
.L_0:
        /*0004*/ 	.word	index@(_Z14parsinv_kerneliiPiS_PdiS_S_S_S0_)
        /*0008*/ 	.word	0x0000001e


	//----- nvinfo : EIATTR_FRAME_SIZE
	.align		4
.L_1:
        /*000c*/ 	.byte	0x04, 0x11
        /*000e*/ 	.short	(.L_3 - .L_2)
	.align		4
.L_2:
        /*0010*/ 	.word	index@($__internal_0_$__cuda_sm20_dblrcp_rn_slowpath_v3)
        /*0014*/ 	.word	0x00000000


	//----- nvinfo : EIATTR_FRAME_SIZE
	.align		4
.L_3:
        /*0018*/ 	.byte	0x04, 0x11
        /*001a*/ 	.short	(.L_5 - .L_4)
	.align		4
.L_4:
        /*001c*/ 	.word	index@(_Z14parsinv_kerneliiPiS_PdiS_S_S_S0_)
        /*0020*/ 	.word	0x00000000


	//----- nvinfo : EIATTR_MIN_STACK_SIZE
	.align		4
.L_5:
        /*0024*/ 	.byte	0x04, 0x12
        /*0026*/ 	.short	(.L_7 - .L_6)
	.align		4
.L_6:
        /*0028*/ 	.word	index@(_Z14parsinv_kerneliiPiS_PdiS_S_S_S0_)
        /*002c*/ 	.word	0x00000000
.L_7:


//--------------------- .nv.compat                --------------------------
	.section	.nv.compat,"",@"SHT_CUDA_COMPAT_INFO"
	.align	4
        /*0000*/ 	.byte	0x02, 0x09, 0x00, 0x00, 0x02, 0x02, 0x01, 0x00, 0x02, 0x05, 0x05, 0x00, 0x03, 0x07, 0x01, 0x01
        /*0010*/ 	.byte	0x02, 0x03, 0x00, 0x00, 0x02, 0x06, 0x01, 0x00, 0x04, 0x0b, 0x08, 0x00, 0x01, 0x00, 0x00, 0x00
        /*0020*/ 	.byte	0x00, 0x00, 0x00, 0x00


//--------------------- .nv.info._Z14parsinv_kerneliiPiS_PdiS_S_S_S0_ --------------------------
	.section	.nv.info._Z14parsinv_kerneliiPiS_PdiS_S_S_S0_,"",@"SHT_CUDA_INFO"
	.sectionflags	@""
	.align	4


	//----- nvinfo : EIATTR_CUDA_API_VERSION
	.align		4
        /*0000*/ 	.byte	0x04, 0x37
        /*0002*/ 	.short	(.L_9 - .L_8)
.L_8:
        /*0004*/ 	.word	0x00000082


	//----- nvinfo : EIATTR_KPARAM_INFO
	.align		4
.L_9:
        /*0008*/ 	.byte	0x04, 0x17
        /*000a*/ 	.short	(.L_11 - .L_10)
.L_10:
        /*000c*/ 	.word	0x00000000
        /*0010*/ 	.short	0x0009
        /*0012*/ 	.short	0x0040
        /*0014*/ 	.byte	0x00, 0xf5, 0x21, 0x00


	//----- nvinfo : EIATTR_KPARAM_INFO
	.align		4
.L_11:
        /*0018*/ 	.byte	0x04, 0x17
        /*001a*/ 	.short	(.L_13 - .L_12)
.L_12:
        /*001c*/ 	.word	0x00000000
        /*0020*/ 	.short	0x0008
        /*0022*/ 	.short	0x0038
        /*0024*/ 	.byte	0x00, 0xf5, 0x21, 0x00


	//----- nvinfo : EIATTR_KPARAM_INFO
	.align		4
.L_13:
        /*0028*/ 	.byte	0x04, 0x17
        /*002a*/ 	.short	(.L_15 - .L_14)
.L_14:
        /*002c*/ 	.word	0x00000000
        /*0030*/ 	.short	0x0007
        /*0032*/ 	.short	0x0030
        /*0034*/ 	.byte	0x00, 0xf5, 0x21, 0x00


	//----- nvinfo : EIATTR_KPARAM_INFO
	.align		4
.L_15:
        /*0038*/ 	.byte	0x04, 0x17
        /*003a*/ 	.short	(.L_17 - .L_16)
.L_16:
        /*003c*/ 	.word	0x00000000
        /*0040*/ 	.short	0x0006
        /*0042*/ 	.short	0x0028
        /*0044*/ 	.byte	0x00, 0xf5, 0x21, 0x00


	//----- nvinfo : EIATTR_KPARAM_INFO
	.align		4
.L_17:
        /*0048*/ 	.byte	0x04, 0x17
        /*004a*/ 	.short	(.L_19 - .L_18)
.L_18:
        /*004c*/ 	.word	0x00000000
        /*0050*/ 	.short	0x0005
        /*0052*/ 	.short	0x0020
        /*0054*/ 	.byte	0x00, 0xf0, 0x11, 0x00


	//----- nvinfo : EIATTR_KPARAM_INFO
	.align		4
.L_19:
        /*0058*/ 	.byte	0x04, 0x17
        /*005a*/ 	.short	(.L_21 - .L_20)
.L_20:
        /*005c*/ 	.word	0x00000000
        /*0060*/ 	.short	0x0004
        /*0062*/ 	.short	0x0018
        /*0064*/ 	.byte	0x00, 0xf5, 0x21, 0x00


	//----- nvinfo : EIATTR_KPARAM_INFO
	.align		4
.L_21:
        /*0068*/ 	.byte	0x04, 0x17
        /*006a*/ 	.short	(.L_23 - .L_22)
.L_22:
        /*006c*/ 	.word	0x00000000
        /*0070*/ 	.short	0x0003
        /*0072*/ 	.short	0x0010
        /*0074*/ 	.byte	0x00, 0xf5, 0x21, 0x00


	//----- nvinfo : EIATTR_KPARAM_INFO
	.align		4
.L_23:
        /*0078*/ 	.byte	0x04, 0x17
        /*007a*/ 	.short	(.L_25 - .L_24)
.L_24:
        /*007c*/ 	.word	0x00000000
        /*0080*/ 	.short	0x0002
        /*0082*/ 	.short	0x0008
        /*0084*/ 	.byte	0x00, 0xf5, 0x21, 0x00


	//----- nvinfo : EIATTR_KPARAM_INFO
	.align		4
.L_25:
        /*0088*/ 	.byte	0x04, 0x17
        /*008a*/ 	.short	(.L_27 - .L_26)
.L_26:
        /*008c*/ 	.word	0x00000000
        /*0090*/ 	.short	0x0001
        /*0092*/ 	.short	0x0004
        /*0094*/ 	.byte	0x00, 0xf0, 0x11, 0x00


	//----- nvinfo : EIATTR_KPARAM_INFO
	.align		4
.L_27:
        /*0098*/ 	.byte	0x04, 0x17
        /*009a*/ 	.short	(.L_29 - .L_28)
.L_28:
        /*009c*/ 	.word	0x00000000
        /*00a0*/ 	.short	0x0000
        /*00a2*/ 	.short	0x0000
        /*00a4*/ 	.byte	0x00, 0xf0, 0x11, 0x00


	//----- nvinfo : EIATTR_SPARSE_MMA_MASK
	.align		4
.L_29:
        /*00a8*/ 	.byte	0x03, 0x50
        /*00aa*/ 	.short	0x0000


	//----- nvinfo : EIATTR_MAXREG_COUNT
	.align		4
        /*00ac*/ 	.byte	0x03, 0x1b
        /*00ae*/ 	.short	0x00ff


	//----- nvinfo : EIATTR_MERCURY_ISA_VERSION
	.align		4
        /*00b0*/ 	.byte	0x03, 0x5f
        /*00b2*/ 	.short	0x0101


	//----- nvinfo : EIATTR_VRC_CTA_INIT_COUNT
	.align		4
        /*00b4*/ 	.byte	0x02, 0x4a
	.zero		1
	.zero		1


	//----- nvinfo : EIATTR_EXIT_INSTR_OFFSETS
	.align		4
        /*00b8*/ 	.byte	0x04, 0x1c
        /*00ba*/ 	.short	(.L_31 - .L_30)


	//   ....[0]....
.L_30:
        /*00bc*/ 	.word	0x00000070


	//   ....[1]....
        /*00c0*/ 	.word	0x00000710


	//   ....[2]....
        /*00c4*/ 	.word	0x00000760


	//----- nvinfo : EIATTR_CRS_STACK_SIZE
	.align		4
.L_31:
        /*00c8*/ 	.byte	0x04, 0x1e
        /*00ca*/ 	.short	(.L_33 - .L_32)
.L_32:
        /*00cc*/ 	.word	0x00000000


	//----- nvinfo : EIATTR_CBANK_PARAM_SIZE
	.align		4
.L_33:
        /*00d0*/ 	.byte	0x03, 0x19
        /*00d2*/ 	.short	0x0048


	//----- nvinfo : EIATTR_PARAM_CBANK
	.align		4
        /*00d4*/ 	.byte	0x04, 0x0a
        /*00d6*/ 	.short	(.L_35 - .L_34)
	.align		4
.L_34:
        /*00d8*/ 	.word	index@(.nv.constant0._Z14parsinv_kerneliiPiS_PdiS_S_S_S0_)
        /*00dc*/ 	.short	0x0380
        /*00de*/ 	.short	0x0048


	//----- nvinfo : EIATTR_SW_WAR
	.align		4
.L_35:
        /*00e0*/ 	.byte	0x04, 0x36
        /*00e2*/ 	.short	(.L_37 - .L_36)
.L_36:
        /*00e4*/ 	.word	0x00000008
.L_37:


//--------------------- .nv.callgraph             --------------------------
	.section	.nv.callgraph,"",@"SHT_CUDA_CALLGRAPH"
	.align	4
	.sectionentsize	8
	.align		4
        /*0000*/ 	.word	0x00000000
	.align		4
        /*0004*/ 	.word	0xffffffff
	.align		4
        /*0008*/ 	.word	0x00000000
	.align		4
        /*000c*/ 	.word	0xfffffffe
	.align		4
        /*0010*/ 	.word	0x00000000
	.align		4
        /*0014*/ 	.word	0xfffffffd
	.align		4
        /*0018*/ 	.word	0x00000000
	.align		4
        /*001c*/ 	.word	0xfffffffc


//--------------------- .text._Z14parsinv_kerneliiPiS_PdiS_S_S_S0_ --------------------------
	.section	.text._Z14parsinv_kerneliiPiS_PdiS_S_S_S0_,"ax",@progbits
	.align	128
        .global         _Z14parsinv_kerneliiPiS_PdiS_S_S_S0_
        .type           _Z14parsinv_kerneliiPiS_PdiS_S_S_S0_,@function
        .size           _Z14parsinv_kerneliiPiS_PdiS_S_S_S0_,(.L_x_15 - _Z14parsinv_kerneliiPiS_PdiS_S_S_S0_)
        .other          _Z14parsinv_kerneliiPiS_PdiS_S_S_S0_,@"STO_CUDA_ENTRY STV_DEFAULT"
_Z14parsinv_kerneliiPiS_PdiS_S_S_S0_:
.text._Z14parsinv_kerneliiPiS_PdiS_S_S_S0_:
[----:B------:R-:W-:Y:S01]  /*0000*/  LDC R1, c[0x0][0x37c] ;  /* 0x0000df00ff017b82 */ /* 0x000fe20000000800 */
[----:B------:R-:W0:Y:S07]  /*0010*/  S2R R3, SR_TID.X ;  /* 0x0000000000037919 */ /* 0x000e2e0000002100 */
[----:B------:R-:W0:Y:S01]  /*0020*/  S2UR UR4, SR_CTAID.X ;  /* 0x00000000000479c3 */ /* 0x000e220000002500 */
[----:B------:R-:W1:Y:S07]  /*0030*/  LDCU UR5, c[0x0][0x3a0] ;  /* 0x00007400ff0577ac */ /* 0x000e6e0008000800 */
[----:B------:R-:W0:Y:S02]  /*0040*/  LDC R0, c[0x0][0x360] ;  /* 0x0000d800ff007b82 */ /* 0x000e240000000800 */
[----:B0-----:R-:W-:-:S05]  /*0050*/  IMAD R0, R0, UR4, R3 ;  /* 0x0000000400007c24 */ /* 0x001fca000f8e0203 */
[----:B-1----:R-:W-:-:S13]  /*0060*/  ISETP.GE.AND P0, PT, R0, UR5, PT ;  /* 0x0000000500007c0c */ /* 0x002fda000bf06270 */
[----:B------:R-:W-:Y:S05]  /*0070*/  @P0 EXIT ;  /* 0x000000000000094d */ /* 0x000fea0003800000 */
[----:B------:R-:W0:Y:S01]  /*0080*/  LDC.64 R6, c[0x0][0x3b0] ;  /* 0x0000ec00ff067b82 */ /* 0x000e220000000a00 */
[----:B------:R-:W1:Y:S07]  /*0090*/  LDCU.64 UR4, c[0x0][0x358] ;  /* 0x00006b00ff0477ac */ /* 0x000e6e0008000a00 */
[----:B------:R-:W2:Y:S08]  /*00a0*/  LDC.64 R8, c[0x0][0x3b8] ;  /* 0x0000ee00ff087b82 */ /* 0x000eb00000000a00 */
[----:B------:R-:W3:Y:S01]  /*00b0*/  LDC.64 R10, c[0x0][0x388] ;  /* 0x0000e200ff0a7b82 */ /* 0x000ee20000000a00 */
[----:B0-----:R-:W-:-:S07]  /*00c0*/  IMAD.WIDE R6, R0, 0x4, R6 ;  /* 0x0000000400067825 */ /* 0x001fce00078e0206 */
[----:B------:R-:W0:Y:S01]  /*00d0*/  LDC.64 R14, c[0x0][0x398] ;  /* 0x0000e600ff0e7b82 */ /* 0x000e220000000a00 */
[----:B-1----:R-:W4:Y:S01]  /*00e0*/  LDG.E R2, desc[UR4][R6.64] ;  /* 0x0000000406027981 */ /* 0x002f22000c1e1900 */
[----:B--2---:R-:W-:-:S05]  /*00f0*/  IMAD.WIDE R8, R0, 0x4, R8 ;  /* 0x0000000400087825 */ /* 0x004fca00078e0208 */
[----:B------:R-:W4:Y:S02]  /*0100*/  LDG.E R3, desc[UR4][R8.64] ;  /* 0x0000000408037981 */ /* 0x000f24000c1e1900 */
[----:B----4-:R-:W-:-:S05]  /*0110*/  VIMNMX R5, PT, PT, R2, R3, PT ;  /* 0x0000000302057248 */ /* 0x010fca0003fe0100 */
[----:B---3--:R-:W-:-:S05]  /*0120*/  IMAD.WIDE R10, R5, 0x4, R10 ;  /* 0x00000004050a7825 */ /* 0x008fca00078e020a */
[----:B------:R-:W0:Y:S04]  /*0130*/  LDG.E R9, desc[UR4][R10.64] ;  /* 0x000000040a097981 */ /* 0x000e28000c1e1900 */
[----:B------:R-:W2:Y:S01]  /*0140*/  LDG.E R4, desc[UR4][R10.64+0x4] ;  /* 0x000004040a047981 */ /* 0x000ea2000c1e1900 */
[----:B0-----:R-:W-:-:S06]  /*0150*/  IMAD.WIDE R14, R9, 0x8, R14 ;  /* 0x00000008090e7825 */ /* 0x001fcc00078e020e */
[----:B------:R-:W5:Y:S01]  /*0160*/  LDG.E.64 R14, desc[UR4][R14.64] ;  /* 0x000000040e0e7981 */ /* 0x000f62000c1e1b00 */
[----:B--2---:R-:W-:Y:S01]  /*0170*/  ISETP.GE.AND P0, PT, R9, R4, PT ;  /* 0x000000040900720c */ /* 0x004fe20003f06270 */
[----:B------:R-:W-:-:S12]  /*0180*/  BSSY.RECONVERGENT B0, `(.L_x_0) ;  /* 0x000002c000007945 */ /* 0x000fd80003800200 */
[----:B------:R-:W-:Y:S05]  /*0190*/  @P0 BRA `(.L_x_1) ;  /* 0x0000000000a80947 */ /* 0x000fea0003800000 */
[----:B------:R-:W0:Y:S01]  /*01a0*/  LDC.64 R16, c[0x0][0x3a8] ;  /* 0x0000ea00ff107b82 */ /* 0x000e220000000a00 */
[----:B------:R-:W-:-:S07]  /*01b0*/  VIMNMX R5, PT, PT, R2, R3, !PT ;  /* 0x0000000302057248 */ /* 0x000fce0007fe0100 */
[----:B------:R-:W1:Y:S08]  /*01c0*/  LDC.64 R12, c[0x0][0x390] ;  /* 0x0000e400ff0c7b82 */ /* 0x000e700000000a00 */
[----:B------:R-:W2:Y:S01]  /*01d0*/  LDC.64 R10, c[0x0][0x3b8] ;  /* 0x0000ee00ff0a7b82 */ /* 0x000ea20000000a00 */
[----:B0-----:R-:W-:-:S05]  /*01e0*/  IMAD.WIDE R16, R5, 0x4, R16 ;  /* 0x0000000405107825 */ /* 0x001fca00078e0210 */
[----:B------:R0:W5:Y:S04]  /*01f0*/  LDG.E R23, desc[UR4][R16.64] ;  /* 0x0000000410177981 */ /* 0x000168000c1e1900 */
[----:B------:R0:W5:Y:S01]  /*0200*/  LDG.E R6, desc[UR4][R16.64+0x4] ;  /* 0x0000040410067981 */ /* 0x000162000c1e1900 */
[----:B-1----:R-:W-:Y:S01]  /*0210*/  BSSY.RECONVERGENT B1, `(.L_x_2) ;  /* 0x0000020000017945 */ /* 0x002fe20003800200 */
.L_x_4:
[----:B-----5:R-:W-:-:S13]  /*0220*/  ISETP.GE.AND P0, PT, R23, R6, PT ;  /* 0x000000061700720c */ /* 0x020fda0003f06270 */
[----:B------:R-:W-:Y:S05]  /*0230*/  @P0 BRA `(.L_x_3) ;  /* 0x0000000000740947 */ /* 0x000fea0003800000 */
[----:B------:R-:W-:-:S04]  /*0240*/  IMAD.WIDE R26, R9, 0x4, R12 ;  /* 0x00000004091a7825 */ /* 0x000fc800078e020c */
[----:B--2---:R-:W-:Y:S01]  /*0250*/  IMAD.WIDE R24, R23, 0x4, R10 ;  /* 0x0000000417187825 */ /* 0x004fe200078e020a */
[----:B------:R-:W2:Y:S04]  /*0260*/  LDG.E R5, desc[UR4][R26.64] ;  /* 0x000000041a057981 */ /* 0x000ea8000c1e1900 */
[----:B------:R-:W2:Y:S02]  /*0270*/  LDG.E R8, desc[UR4][R24.64] ;  /* 0x0000000418087981 */ /* 0x000ea4000c1e1900 */
[----:B--2---:R-:W-:-:S13]  /*0280*/  ISETP.NE.AND P0, PT, R5, R8, PT ;  /* 0x000000080500720c */ /* 0x004fda0003f05270 */
[----:B------:R-:W1:Y:S08]  /*0290*/  @!P0 LDC.64 R18, c[0x0][0x398] ;  /* 0x0000e600ff128b82 */ /* 0x000e700000000a00 */
[----:B------:R-:W2:Y:S01]  /*02a0*/  @!P0 LDC.64 R20, c[0x0][0x3c0] ;  /* 0x0000f000ff148b82 */ /* 0x000ea20000000a00 */
[----:B-1----:R-:W-:-:S06]  /*02b0*/  @!P0 IMAD.WIDE R18, R9, 0x8, R18 ;  /* 0x0000000809128825 */ /* 0x002fcc00078e0212 */
[----:B------:R-:W3:Y:S01]  /*02c0*/  @!P0 LDG.E.64 R18, desc[UR4][R18.64] ;  /* 0x0000000412128981 */ /* 0x000ee2000c1e1b00 */
[----:B--2---:R-:W-:-:S06]  /*02d0*/  @!P0 IMAD.WIDE R20, R23, 0x8, R20 ;  /* 0x0000000817148825 */ /* 0x004fcc00078e0214 */
[----:B------:R-:W3:Y:S01]  /*02e0*/  @!P0 LDG.E.64 R20, desc[UR4][R20.64] ;  /* 0x0000000414148981 */ /* 0x000ee2000c1e1b00 */
[----:B------:R-:W-:Y:S01]  /*02f0*/  ISETP.GT.AND P1, PT, R5, R8, PT ;  /* 0x000000080500720c */ /* 0x000fe20003f24270 */
[----:B------:R-:W-:Y:S01]  /*0300*/  VIADD R27, R9, 0x1 ;  /* 0x00000001091b7836 */ /* 0x000fe20000000000 */
[----:B0-----:R-:W-:-:S11]  /*0310*/  CS2R R16, SRZ ;  /* 0x0000000000107805 */ /* 0x001fd6000001ff00 */
[----:B------:R-:W-:-:S04]  /*0320*/  @P1 IADD3 R27, PT, PT, R9, RZ, RZ ;  /* 0x000000ff091b1210 */ /* 0x000fc80007ffe0ff */
[----:B------:R-:W-:Y:S01]  /*0330*/  ISETP.GE.AND P2, PT, R27, R4, PT ;  /* 0x000000041b00720c */ /* 0x000fe20003f46270 */
[----:B------:R-:W-:Y:S01]  /*0340*/  VIADD R26, R23, 0x1 ;  /* 0x00000001171a7836 */ /* 0x000fe20000000000 */
[CC--:B------:R-:W-:Y:S02]  /*0350*/  ISETP.NE.AND P1, PT, R5.reuse, R8.reuse, PT ;  /* 0x000000080500720c */ /* 0x0c0fe40003f25270 */
[----:B------:R-:W-:Y:S01]  /*0360*/  MOV R9, R27 ;  /* 0x0000001b00097202 */ /* 0x000fe20000000f00 */
[----:B---3--:R-:W-:Y:S01]  /*0370*/  @!P0 DMUL R16, R18, R20 ;  /* 0x0000001412108228 */ /* 0x008fe20000000000 */
[----:B------:R-:W-:Y:S01]  /*0380*/  ISETP.GE.AND P0, PT, R5, R8, PT ;  /* 0x000000080500720c */ /* 0x000fe20003f06270 */
[----:B------:R-:W-:Y:S02]  /*0390*/  IMAD.MOV.U32 R18, RZ, RZ, R22 ;  /* 0x000000ffff127224 */ /* 0x000fe400078e0016 */
[----:B------:R-:W-:-:S06]  /*03a0*/  IMAD.MOV.U32 R19, RZ, RZ, R7 ;  /* 0x000000ffff137224 */ /* 0x000fcc00078e0007 */
[----:B------:R-:W-:-:S04]  /*03b0*/  DADD R24, -R16, R18 ;  /* 0x0000000010187229 */ /* 0x000fc80000000112 */
[----:B------:R-:W-:-:S04]  /*03c0*/  @!P0 IMAD.MOV R26, RZ, RZ, R23 ;  /* 0x000000ffff1a8224 */ /* 0x000fc800078e0217 */
[----:B------:R-:W-:Y:S02]  /*03d0*/  IMAD.MOV.U32 R23, RZ, RZ, R26 ;  /* 0x000000ffff177224 */ /* 0x000fe400078e001a */
[----:B------:R-:W-:Y:S02]  /*03e0*/  FSEL R22, R24, R22, !P1 ;  /* 0x0000001618167208 */ /* 0x000fe40004800000 */
[----:B------:R-:W-:Y:S01]  /*03f0*/  FSEL R7, R25, R7, !P1 ;  /* 0x0000000719077208 */ /* 0x000fe20004800000 */
[----:B------:R-:W-:Y:S06]  /*0400*/  @!P2 BRA `(.L_x_4) ;  /* 0xfffffffc0084a947 */ /* 0x000fec000383ffff */
.L_x_3:
[----:B------:R-:W-:Y:S05]  /*0410*/  BSYNC.RECONVERGENT B1 ;  /* 0x0000000000017941 */ /* 0x000fea0003800200 */
.L_x_2:
[----:B------:R-:W-:-:S06]  /*0420*/  IMAD.MOV.U32 R23, RZ, RZ, R7 ;  /* 0x000000ffff177224 */ /* 0x000fcc00078e0007 */
[----:B0-----:R-:W-:-:S11]  /*0430*/  DADD R16, R16, R22 ;  /* 0x0000000010107229 */ /* 0x001fd60000000016 */
.L_x_1:
[----:B------:R-:W-:Y:S05]  /*0440*/  BSYNC.RECONVERGENT B0 ;  /* 0x0000000000007941 */ /* 0x000fea0003800200 */
.L_x_0:
[----:B-----5:R-:W0:Y:S01]  /*0450*/  MUFU.RCP64H R5, R15 ;  /* 0x0000000f00057308 */ /* 0x020e220000001800 */
[----:B------:R-:W-:Y:S01]  /*0460*/  IADD3 R4, PT, PT, R15, 0x300402, RZ ;  /* 0x003004020f047810 */ /* 0x000fe20007ffe0ff */
[----:B------:R-:W-:Y:S03]  /*0470*/  BSSY.RECONVERGENT B0, `(.L_x_5) ;  /* 0x0000010000007945 */ /* 0x000fe60003800200 */
[----:B------:R-:W-:Y:S02]  /*0480*/  FSETP.GEU.AND P0, PT, |R4|, 5.8789094863358348022e-39, PT ;  /* 0x004004020400780b */ /* 0x000fe40003f0e200 */
[----:B0-----:R-:W-:-:S08]  /*0490*/  DFMA R6, -R14, R4, 1 ;  /* 0x3ff000000e06742b */ /* 0x001fd00000000104 */
[----:B------:R-:W-:-:S08]  /*04a0*/  DFMA R6, R6, R6, R6 ;  /* 0x000000060606722b */ /* 0x000fd00000000006 */
[----:B------:R-:W-:-:S08]  /*04b0*/  DFMA R6, R4, R6, R4 ;  /* 0x000000060406722b */ /* 0x000fd00000000004 */
[----:B------:R-:W-:-:S08]  /*04c0*/  DFMA R8, -R14, R6, 1 ;  /* 0x3ff000000e08742b */ /* 0x000fd00000000106 */
[----:B------:R-:W-:Y:S01]  /*04d0*/  DFMA R6, R6, R8, R6 ;  /* 0x000000080606722b */ /* 0x000fe20000000006 */
[----:B------:R-:W-:Y:S10]  /*04e0*/  @P0 BRA `(.L_x_6) ;  /* 0x0000000000200947 */ /* 0x000ff40003800000 */
[----:B------:R-:W-:Y:S01]  /*04f0*/  LOP3.LUT R4, R15, 0x7fffffff, RZ, 0xc0, !PT ;  /* 0x7fffffff0f047812 */ /* 0x000fe200078ec0ff */
[----:B------:R-:W-:Y:S01]  /*0500*/  IMAD.MOV.U32 R7, RZ, RZ, R14 ;  /* 0x000000ffff077224 */ /* 0x000fe200078e000e */
[----:B------:R-:W-:Y:S01]  /*0510*/  MOV R6, 0x550 ;  /* 0x0000055000067802 */ /* 0x000fe20000000f00 */
[----:B------:R-:W-:Y:S01]  /*0520*/  IMAD.MOV.U32 R5, RZ, RZ, R15 ;  /* 0x000000ffff057224 */ /* 0x000fe200078e000f */
[----:B--2---:R-:W-:-:S07]  /*0530*/  IADD3 R10, PT, PT, R4, -0x100000, RZ ;  /* 0xfff00000040a7810 */ /* 0x004fce0007ffe0ff */
[----:B------:R-:W-:Y:S05]  /*0540*/  CALL.REL.NOINC `($__internal_0_$__cuda_sm20_dblrcp_rn_slowpath_v3) ;  /* 0x0000000000887944 */ /* 0x000fea0003c00000 */
[----:B------:R-:W-:Y:S02]  /*0550*/  IMAD.MOV.U32 R6, RZ, RZ, R4 ;  /* 0x000000ffff067224 */ /* 0x000fe400078e0004 */
[----:B------:R-:W-:-:S07]  /*0560*/  IMAD.MOV.U32 R7, RZ, RZ, R5 ;  /* 0x000000ffff077224 */ /* 0x000fce00078e0005 */
.L_x_6:
[----:B------:R-:W-:Y:S05]  /*0570*/  BSYNC.RECONVERGENT B0 ;  /* 0x0000000000007941 */ /* 0x000fea0003800200 */
.L_x_5:
[----:B------:R-:W-:Y:S01]  /*0580*/  ISETP.NE.AND P0, PT, R2, R3, PT ;  /* 0x000000030200720c */ /* 0x000fe20003f05270 */
[----:B------:R-:W-:-:S12]  /*0590*/  DMUL R16, R16, R6 ;  /* 0x0000000610107228 */ /* 0x000fd80000000000 */
[----:B------:R-:W-:Y:S05]  /*05a0*/  @P0 BRA `(.L_x_7) ;  /* 0x00000000005c0947 */ /* 0x000fea0003800000 */
[----:B------:R-:W-:Y:S01]  /*05b0*/  DMUL R14, R14, R14 ;  /* 0x0000000e0e0e7228 */ /* 0x000fe20000000000 */
[----:B------:R-:W-:Y:S05]  /*05c0*/  BSSY.RECONVERGENT B0, `(.L_x_8) ;  /* 0x0000010000007945 */ /* 0x000fea0003800200 */
[----:B------:R-:W0:Y:S04]  /*05d0*/  MUFU.RCP64H R3, R15 ;  /* 0x0000000f00037308 */ /* 0x000e280000001800 */
[----:B------:R-:W-:-:S04]  /*05e0*/  IADD3 R2, PT, PT, R15, 0x300402, RZ ;  /* 0x003004020f027810 */ /* 0x000fc80007ffe0ff */
        /* <DEDUP_REMOVED lines=13> */
.L_x_9:
[----:B------:R-:W-:Y:S05]  /*06c0*/  BSYNC.RECONVERGENT B0 ;  /* 0x0000000000007941 */ /* 0x000fea0003800200 */
.L_x_8:
[----:B------:R-:W0:Y:S01]  /*06d0*/  LDC.64 R2, c[0x0][0x3c0] ;  /* 0x0000f000ff027b82 */ /* 0x000e220000000a00 */
[----:B------:R-:W-:Y:S01]  /*06e0*/  DADD R4, -R16, R4 ;  /* 0x0000000010047229 */ /* 0x000fe20000000104 */
[----:B0-----:R-:W-:-:S06]  /*06f0*/  IMAD.WIDE R2, R0, 0x8, R2 ;  /* 0x0000000800027825 */ /* 0x001fcc00078e0202 */
[----:B------:R-:W-:Y:S01]  /*0700*/  STG.E.64 desc[UR4][R2.64], R4 ;  /* 0x0000000402007986 */ /* 0x000fe2000c101b04 */
[----:B------:R-:W-:Y:S05]  /*0710*/  EXIT ;  /* 0x000000000000794d */ /* 0x000fea0003800000 */
.L_x_7:
[----:B------:R-:W0:Y:S01]  /*0720*/  LDC.64 R2, c[0x0][0x3c0] ;  /* 0x0000f000ff027b82 */ /* 0x000e220000000a00 */
[----:B------:R-:W-:Y:S01]  /*0730*/  DADD R16, -RZ, -R16 ;  /* 0x00000000ff107229 */ /* 0x000fe20000000910 */
[----:B0-----:R-:W-:-:S06]  /*0740*/  IMAD.WIDE R2, R0, 0x8, R2 ;  /* 0x0000000800027825 */ /* 0x001fcc00078e0202 */
[----:B------:R-:W-:Y:S01]  /*0750*/  STG.E.64 desc[UR4][R2.64], R16 ;  /* 0x0000001002007986 */ /* 0x000fe2000c101b04 */
[----:B------:R-:W-:Y:S05]  /*0760*/  EXIT ;  /* 0x000000000000794d */ /* 0x000fea0003800000 */
        .weak           $__internal_0_$__cuda_sm20_dblrcp_rn_slowpath_v3
        .type           $__internal_0_$__cuda_sm20_dblrcp_rn_slowpath_v3,@function
        .size           $__internal_0_$__cuda_sm20_dblrcp_rn_slowpath_v3,(.L_x_15 - $__internal_0_$__cuda_sm20_dblrcp_rn_slowpath_v3)
$__internal_0_$__cuda_sm20_dblrcp_rn_slowpath_v3:
[----:B------:R-:W-:Y:S01]  /*0770*/  IMAD.MOV.U32 R4, RZ, RZ, R7 ;  /* 0x000000ffff047224 */ /* 0x000fe200078e0007 */
[----:B------:R-:W-:Y:S05]  /*0780*/  BSSY.RECONVERGENT B1, `(.L_x_10) ;  /* 0x0000024000017945 */ /* 0x000fea0003800200 */
[----:B------:R-:W-:-:S14]  /*0790*/  DSETP.GTU.AND P0, PT, |R4|, +INF , PT ;  /* 0x7ff000000400742a */ /* 0x000fdc0003f0c200 */
[----:B------:R-:W-:Y:S05]  /*07a0*/  @P0 BRA `(.L_x_11) ;  /* 0x00000000007c0947 */ /* 0x000fea0003800000 */
[----:B------:R-:W-:-:S05]  /*07b0*/  LOP3.LUT R11, R5, 0x7fffffff, RZ, 0xc0, !PT ;  /* 0x7fffffff050b7812 */ /* 0x000fca00078ec0ff */
[----:B------:R-:W-:-:S05]  /*07c0*/  VIADD R7, R11, 0xffffffff ;  /* 0xffffffff0b077836 */ /* 0x000fca0000000000 */
[----:B------:R-:W-:-:S13]  /*07d0*/  ISETP.GE.U32.AND P0, PT, R7, 0x7fefffff, PT ;  /* 0x7fefffff0700780c */ /* 0x000fda0003f06070 */
[----:B------:R-:W-:Y:S02]  /*07e0*/  @P0 LOP3.LUT R9, R5, 0x7ff00000, RZ, 0x3c, !PT ;  /* 0x7ff0000005090812 */ /* 0x000fe400078e3cff */
[----:B------:R-:W-:Y:S01]  /*07f0*/  @P0 MOV R8, RZ ;  /* 0x000000ff00080202 */ /* 0x000fe20000000f00 */
[----:B------:R-:W-:Y:S06]  /*0800*/  @P0 BRA `(.L_x_12) ;  /* 0x00000000006c0947 */ /* 0x000fec0003800000 */
[----:B------:R-:W-:-:S13]  /*0810*/  ISETP.GE.U32.AND P0, PT, R11, 0x1000001, PT ;  /* 0x010000010b00780c */ /* 0x000fda0003f06070 */
[----:B------:R-:W-:Y:S05]  /*0820*/  @!P0 BRA `(.L_x_13) ;  /* 0x0000000000348947 */ /* 0x000fea0003800000 */
[----:B------:R-:W-:Y:S02]  /*0830*/  VIADD R9, R5, 0xc0200000 ;  /* 0xc020000005097836 */ /* 0x000fe40000000000 */
[----:B------:R-:W-:Y:S02]  /*0840*/  IMAD.MOV.U32 R8, RZ, RZ, R4 ;  /* 0x000000ffff087224 */ /* 0x000fe400078e0004 */
[----:B------:R-:W0:Y:S04]  /*0850*/  MUFU.RCP64H R11, R9 ;  /* 0x00000009000b7308 */ /* 0x000e280000001800 */
[----:B0-----:R-:W-:-:S08]  /*0860*/  DFMA R12, -R8, R10, 1 ;  /* 0x3ff00000080c742b */ /* 0x001fd0000000010a */
[----:B------:R-:W-:-:S08]  /*0870*/  DFMA R12, R12, R12, R12 ;  /* 0x0000000c0c0c722b */ /* 0x000fd0000000000c */
[----:B------:R-:W-:-:S08]  /*0880*/  DFMA R12, R10, R12, R10 ;  /* 0x0000000c0a0c722b */ /* 0x000fd0000000000a */
[----:B------:R-:W-:-:S08]  /*0890*/  DFMA R10, -R8, R12, 1 ;  /* 0x3ff00000080a742b */ /* 0x000fd0000000010c */
[----:B------:R-:W-:-:S08]  /*08a0*/  DFMA R10, R12, R10, R12 ;  /* 0x0000000a0c0a722b */ /* 0x000fd0000000000c */
[----:B------:R-:W-:-:S08]  /*08b0*/  DMUL R10, R10, 2.2250738585072013831e-308 ;  /* 0x001000000a0a7828 */ /* 0x000fd00000000000 */
[----:B------:R-:W-:-:S08]  /*08c0*/  DFMA R4, -R4, R10, 1 ;  /* 0x3ff000000404742b */ /* 0x000fd0000000010a */
[----:B------:R-:W-:-:S08]  /*08d0*/  DFMA R4, R4, R4, R4 ;  /* 0x000000040404722b */ /* 0x000fd00000000004 */
[----:B------:R-:W-:Y:S01]  /*08e0*/  DFMA R8, R10, R4, R10 ;  /* 0x000000040a08722b */ /* 0x000fe2000000000a */
[----:B------:R-:W-:Y:S10]  /*08f0*/  BRA `(.L_x_12) ;  /* 0x0000000000307947 */ /* 0x000ff40003800000 */
.L_x_13:
[----:B------:R-:W-:Y:S01]  /*0900*/  DMUL R4, R4, 8.11296384146066816958e+31 ;  /* 0x4690000004047828 */ /* 0x000fe20000000000 */
[----:B------:R-:W-:-:S05]  /*0910*/  MOV R8, R10 ;  /* 0x0000000a00087202 */ /* 0x000fca0000000f00 */
[----:B------:R-:W0:Y:S02]  /*0920*/  MUFU.RCP64H R9, R5 ;  /* 0x0000000500097308 */ /* 0x000e240000001800 */
[----:B0-----:R-:W-:-:S08]  /*0930*/  DFMA R10, -R4, R8, 1 ;  /* 0x3ff00000040a742b */ /* 0x001fd00000000108 */
[----:B------:R-:W-:-:S08]  /*0940*/  DFMA R10, R10, R10, R10 ;  /* 0x0000000a0a0a722b */ /* 0x000fd0000000000a */
[----:B------:R-:W-:-:S08]  /*0950*/  DFMA R10, R8, R10, R8 ;  /* 0x0000000a080a722b */ /* 0x000fd00000000008 */
[----:B------:R-:W-:-:S08]  /*0960*/  DFMA R8, -R4, R10, 1 ;  /* 0x3ff000000408742b */ /* 0x000fd0000000010a */
[----:B------:R-:W-:-:S08]  /*0970*/  DFMA R8, R10, R8, R10 ;  /* 0x000000080a08722b */ /* 0x000fd0000000000a */
[----:B------:R-:W-:Y:S01]  /*0980*/  DMUL R8, R8, 8.11296384146066816958e+31 ;  /* 0x4690000008087828 */ /* 0x000fe20000000000 */
[----:B------:R-:W-:Y:S10]  /*0990*/  BRA `(.L_x_12) ;  /* 0x0000000000087947 */ /* 0x000ff40003800000 */
.L_x_11:
[----:B------:R-:W-:Y:S01]  /*09a0*/  LOP3.LUT R9, R5, 0x80000, RZ, 0xfc, !PT ;  /* 0x0008000005097812 */ /* 0x000fe200078efcff */
[----:B------:R-:W-:-:S07]  /*09b0*/  IMAD.MOV.U32 R8, RZ, RZ, R4 ;  /* 0x000000ffff087224 */ /* 0x000fce00078e0004 */
.L_x_12:
[----:B------:R-:W-:Y:S05]  /*09c0*/  BSYNC.RECONVERGENT B1 ;  /* 0x0000000000017941 */ /* 0x000fea0003800200 */
.L_x_10:
[----:B------:R-:W-:Y:S01]  /*09d0*/  IMAD.MOV.U32 R7, RZ, RZ, 0x0 ;  /* 0x00000000ff077424 */ /* 0x000fe200078e00ff */
[----:B------:R-:W-:Y:S01]  /*09e0*/  MOV R5, R9 ;  /* 0x0000000900057202 */ /* 0x000fe20000000f00 */
[----:B------:R-:W-:Y:S02]  /*09f0*/  IMAD.MOV.U32 R4, RZ, RZ, R8 ;  /* 0x000000ffff047224 */ /* 0x000fe400078e0008 */
[----:B------:R-:W-:Y:S05]  /*0a00*/  RET.REL.NODEC R6 `(_Z14parsinv_kerneliiPiS_PdiS_S_S_S0_) ;  /* 0xfffffff4067c7950 */ /* 0x000fea0003c3ffff */
.L_x_14:
[----:B------:R-:W-:-:S00]  /*0a10*/  BRA `(.L_x_14) ;  /* 0xfffffffc00fc7947 */ /* 0x000fc0000383ffff */
[----:B------:R-:W-:-:S00]  /*0a20*/  NOP ;  /* 0x0000000000007918 */ /* 0x000fc00000000000 */
        /* <DEDUP_REMOVED lines=13> */
.L_x_15:


//--------------------- .nv.shared.reserved.0     --------------------------
	.section	.nv.shared.reserved.0,"aw",@nobits
	.weak		__nv_reservedSMEM_offset_0_alias
	.size		__nv_reservedSMEM_offset_0_alias, 0, 64
	.other		__nv_reservedSMEM_offset_0_alias,@"STO_CUDA_RESERVED_SHARED STV_DEFAULT"
__nv_reservedSMEM_offset_0_alias:
	.zero		0
	.zero		64


//--------------------- .nv.constant0._Z14parsinv_kerneliiPiS_PdiS_S_S_S0_ --------------------------
	.section	.nv.constant0._Z14parsinv_kerneliiPiS_PdiS_S_S_S0_,"a",@progbits
	.sectionflags	@""
	.align	4
.nv.constant0._Z14parsinv_kerneliiPiS_PdiS_S_S_S0_:
	.zero		968


//--------------------- SYMBOLS --------------------------

	.type		.nv.reservedSmem.offset0,@object
	.size		.nv.reservedSmem.offset0,0x4
